	.headerflags	@"EF_CUDA_TEXMODE_UNIFIED EF_CUDA_64BIT_ADDRESS EF_CUDA_ACCELERATORS EF_CUDA_SM90 EF_CUDA_VIRTUAL_SM(EF_CUDA_SM90)"
	.elftype	@"ET_EXEC"


//--------------------- .nv.info                  --------------------------
	.section	.nv.info,"",@"SHT_CUDA_INFO"
	.align	4


	//----- nvinfo : EIATTR_REGCOUNT
	.align		4
        /*0000*/ 	.byte	0x04, 0x2f
        /*0002*/ 	.short	(.L_2 - .L_1)
	.align		4
.L_1:
        /*0004*/ 	.word	index@(triton_red_fused_avg_pool2d_native_group_norm_24)
        /*0008*/ 	.word	0x0000002f


	//----- nvinfo : EIATTR_MIN_STACK_SIZE
	.align		4
.L_2:
        /*000c*/ 	.byte	0x04, 0x12
        /*000e*/ 	.short	(.L_4 - .L_3)
	.align		4
.L_3:
        /*0010*/ 	.word	index@(triton_red_fused_avg_pool2d_native_group_norm_24)
        /*0014*/ 	.word	0x00000000


	//----- nvinfo : EIATTR_FRAME_SIZE
	.align		4
.L_4:
        /*0018*/ 	.byte	0x04, 0x11
        /*001a*/ 	.short	(.L_6 - .L_5)
	.align		4
.L_5:
        /*001c*/ 	.word	index@(triton_red_fused_avg_pool2d_native_group_norm_24)
        /*0020*/ 	.word	0x00000000


	//----- nvinfo : EIATTR_MIN_STACK_SIZE
	.align		4
.L_6:
        /*0024*/ 	.byte	0x04, 0x12
        /*0026*/ 	.short	(.L_8 - .L_7)
	.align		4
.L_7:
        /*0028*/ 	.word	index@(triton_red_fused_avg_pool2d_native_group_norm_24)
        /*002c*/ 	.word	0x00000000
.L_8:


//--------------------- .nv.info.triton_red_fused_avg_pool2d_native_group_norm_24 --------------------------
	.section	.nv.info.triton_red_fused_avg_pool2d_native_group_norm_24,"",@"SHT_CUDA_INFO"
	.sectionflags	@""
	.align	4


	//----- nvinfo : EIATTR_CUDA_API_VERSION
	.align		4
        /*0000*/ 	.byte	0x04, 0x37
        /*0002*/ 	.short	(.L_10 - .L_9)
.L_9:
        /*0004*/ 	.word	0x0000007c


	//----- nvinfo : EIATTR_KPARAM_INFO
	.align		4
.L_10:
        /*0008*/ 	.byte	0x04, 0x17
        /*000a*/ 	.short	(.L_12 - .L_11)
.L_11:
        /*000c*/ 	.word	0x00000000
        /*0010*/ 	.short	0x0006
        /*0012*/ 	.short	0x002c
        /*0014*/ 	.byte	0x00, 0xf0, 0x11, 0x00


	//----- nvinfo : EIATTR_KPARAM_INFO
	.align		4
.L_12:
        /*0018*/ 	.byte	0x04, 0x17
        /*001a*/ 	.short	(.L_14 - .L_13)
.L_13:
        /*001c*/ 	.word	0x00000000
        /*0020*/ 	.short	0x0005
        /*0022*/ 	.short	0x0028
        /*0024*/ 	.byte	0x00, 0xf0, 0x11, 0x00


	//----- nvinfo : EIATTR_KPARAM_INFO
	.align		4
.L_14:
        /*0028*/ 	.byte	0x04, 0x17
        /*002a*/ 	.short	(.L_16 - .L_15)
.L_15:
        /*002c*/ 	.word	0x00000000
        /*0030*/ 	.short	0x0004
        /*0032*/ 	.short	0x0020
        /*0034*/ 	.byte	0x00, 0xf4, 0x21, 0x00


	//----- nvinfo : EIATTR_KPARAM_INFO
	.align		4
.L_16:
        /*0038*/ 	.byte	0x04, 0x17
        /*003a*/ 	.short	(.L_18 - .L_17)
.L_17:
        /*003c*/ 	.word	0x00000000
        /*0040*/ 	.short	0x0003
        /*0042*/ 	.short	0x0018
        /*0044*/ 	.byte	0x00, 0xf4, 0x21, 0x00


	//----- nvinfo : EIATTR_KPARAM_INFO
	.align		4
.L_18:
        /*0048*/ 	.byte	0x04, 0x17
        /*004a*/ 	.short	(.L_20 - .L_19)
.L_19:
        /*004c*/ 	.word	0x00000000
        /*0050*/ 	.short	0x0002
        /*0052*/ 	.short	0x0010
        /*0054*/ 	.byte	0x00, 0xf4, 0x21, 0x00


	//----- nvinfo : EIATTR_KPARAM_INFO
	.align		4
.L_20:
        /*0058*/ 	.byte	0x04, 0x17
        /*005a*/ 	.short	(.L_22 - .L_21)
.L_21:
        /*005c*/ 	.word	0x00000000
        /*0060*/ 	.short	0x0001
        /*0062*/ 	.short	0x0008
        /*0064*/ 	.byte	0x00, 0xf4, 0x21, 0x00


	//----- nvinfo : EIATTR_KPARAM_INFO
	.align		4
.L_22:
        /*0068*/ 	.byte	0x04, 0x17
        /*006a*/ 	.short	(.L_24 - .L_23)
.L_23:
        /*006c*/ 	.word	0x00000000
        /*0070*/ 	.short	0x0000
        /*0072*/ 	.short	0x0000
        /*0074*/ 	.byte	0x00, 0xf4, 0x21, 0x00


	//----- nvinfo : EIATTR_SPARSE_MMA_MASK
	.align		4
.L_24:
        /*0078*/ 	.byte	0x03, 0x50
        /*007a*/ 	.short	0x0000


	//----- nvinfo : EIATTR_MAXREG_COUNT
	.align		4
        /*007c*/ 	.byte	0x03, 0x1b
        /*007e*/ 	.short	0x00ff


	//----- nvinfo : EIATTR_COOP_GROUP_MASK_REGIDS
	.align		4
        /*0080*/ 	.byte	0x04, 0x29
        /*0082*/ 	.short	(.L_26 - .L_25)


	//   ....[0]....
.L_25:
        /*0084*/ 	.word	0xffffffff


	//   ....[1]....
        /*0088*/ 	.word	0xffffffff


	//   ....[2]....
        /*008c*/ 	.word	0xffffffff


	//----- nvinfo : EIATTR_COOP_GROUP_INSTR_OFFSETS
	.align		4
.L_26:
        /*0090*/ 	.byte	0x04, 0x28
        /*0092*/ 	.short	(.L_28 - .L_27)


	//   ....[0]....
.L_27:
        /*0094*/ 	.word	0x000011d0


	//   ....[1]....
        /*0098*/ 	.word	0x000011e0


	//   ....[2]....
        /*009c*/ 	.word	0x000011f0


	//----- nvinfo : EIATTR_EXIT_INSTR_OFFSETS
	.align		4
.L_28:
        /*00a0*/ 	.byte	0x04, 0x1c
        /*00a2*/ 	.short	(.L_30 - .L_29)


	//   ....[0]....
.L_29:
        /*00a4*/ 	.word	0x00001420


	//   ....[1]....
        /*00a8*/ 	.word	0x00001460


	//----- nvinfo : EIATTR_REQNTID
	.align		4
.L_30:
        /*00ac*/ 	.byte	0x04, 0x10
        /*00ae*/ 	.short	(.L_32 - .L_31)
.L_31:
        /*00b0*/ 	.word	0x00000080
        /*00b4*/ 	.word	0x00000001
        /*00b8*/ 	.word	0x00000001


	//----- nvinfo : EIATTR_CBANK_PARAM_SIZE
	.align		4
.L_32:
        /*00bc*/ 	.byte	0x03, 0x19
        /*00be*/ 	.short	0x0030


	//----- nvinfo : EIATTR_PARAM_CBANK
	.align		4
        /*00c0*/ 	.byte	0x04, 0x0a
        /*00c2*/ 	.short	(.L_34 - .L_33)
	.align		4
.L_33:
        /*00c4*/ 	.word	index@(.nv.constant0.triton_red_fused_avg_pool2d_native_group_norm_24)
        /*00c8*/ 	.short	0x0210
        /*00ca*/ 	.short	0x0030


	//----- nvinfo : EIATTR_SW_WAR
	.align		4
.L_34:
        /*00cc*/ 	.byte	0x04, 0x36
        /*00ce*/ 	.short	(.L_36 - .L_35)
.L_35:
        /*00d0*/ 	.word	0x00000008
.L_36:


//--------------------- .nv.callgraph             --------------------------
	.section	.nv.callgraph,"",@"SHT_CUDA_CALLGRAPH"
	.align	4
	.sectionentsize	8
	.align		4
        /*0000*/ 	.word	0x00000000
	.align		4
        /*0004*/ 	.word	0xffffffff
	.align		4
        /*0008*/ 	.word	0x00000000
	.align		4
        /*000c*/ 	.word	0xfffffffe
	.align		4
        /*0010*/ 	.word	0x00000000
	.align		4
        /*0014*/ 	.word	0xfffffffd
	.align		4
        /*0018*/ 	.word	0x00000000
	.align		4
        /*001c*/ 	.word	0xfffffffc


//--------------------- .nv.constant4             --------------------------
	.section	.nv.constant4,"a",@progbits
	.align	8
	.align		8
.nv.constant4:
        /*0000*/ 	.dword	_$_str


//--------------------- .text.triton_red_fused_avg_pool2d_native_group_norm_24 --------------------------
	.section	.text.triton_red_fused_avg_pool2d_native_group_norm_24,"ax",@progbits
	.sectionflags	@"SHF_BARRIERS=1"
	.align	128
        .global         triton_red_fused_avg_pool2d_native_group_norm_24
        .type           triton_red_fused_avg_pool2d_native_group_norm_24,@function
        .size           triton_red_fused_avg_pool2d_native_group_norm_24,(.L_x_3 - triton_red_fused_avg_pool2d_native_group_norm_24)
        .other          triton_red_fused_avg_pool2d_native_group_norm_24,@"STO_CUDA_ENTRY STV_DEFAULT"
triton_red_fused_avg_pool2d_native_group_norm_24:
.text.triton_red_fused_avg_pool2d_native_group_norm_24:
[----:B------:R-:W0:Y:S02]  /*0000*/  LDC R1, c[0x0][0x28] ;  /* 0x00000a00ff017b82 */ /* 0x000e240000000800 */
[----:B------:R-:W1:Y:S01]  /*0010*/  S2R R13, SR_TID.X ;  /* 0x00000000000d7919 */ /* 0x000e620000002100 */
[----:B------:R-:W2:Y:S01]  /*0020*/  S2UR UR5, SR_CgaCtaId ;  /* 0x00000000000579c3 */ /* 0x000ea20000008800 */
[----:B------:R-:W-:Y:S01]  /*0030*/  UMOV UR4, 0x400 ;  /* 0x0000040000047882 */ /* 0x000fe20000000000 */
[----:B------:R-:W-:Y:S01]  /*0040*/  IMAD.MOV.U32 R27, RZ, RZ, -0x8 ;  /* 0xfffffff8ff1b7424 */ /* 0x000fe200078e00ff */
[----:B------:R-:W3:Y:S01]  /*0050*/  S2R R10, SR_CTAID.X ;  /* 0x00000000000a7919 */ /* 0x000ee20000002500 */
[----:B------:R-:W-:Y:S02]  /*0060*/  MOV R26, 0xffffffff ;  /* 0xffffffff001a7802 */ /* 0x000fe40000000f00 */
[----:B------:R-:W-:Y:S02]  /*0070*/  CS2R R24, SRZ ;  /* 0x0000000000187805 */ /* 0x000fe4000001ff00 */
[----:B------:R-:W-:Y:S02]  /*0080*/  CS2R R22, SRZ ;  /* 0x0000000000167805 */ /* 0x000fe4000001ff00 */
[----:B------:R-:W-:Y:S01]  /*0090*/  CS2R R20, SRZ ;  /* 0x0000000000147805 */ /* 0x000fe2000001ff00 */
[----:B------:R-:W4:Y:S01]  /*00a0*/  LDC.64 R2, c[0x0][0x218] ;  /* 0x00008600ff027b82 */ /* 0x000f220000000a00 */
[----:B------:R-:W-:-:S02]  /*00b0*/  CS2R R18, SRZ ;  /* 0x0000000000127805 */ /* 0x000fc4000001ff00 */
[----:B------:R-:W-:Y:S02]  /*00c0*/  CS2R R16, SRZ ;  /* 0x0000000000107805 */ /* 0x000fe4000001ff00 */
[----:B------:R-:W-:Y:S01]  /*00d0*/  CS2R R14, SRZ ;  /* 0x00000000000e7805 */ /* 0x000fe2000001ff00 */
[----:B------:R-:W-:Y:S01]  /*00e0*/  ULDC.64 UR6, c[0x0][0x208] ;  /* 0x0000820000067ab9 */ /* 0x000fe20000000a00 */
[----:B--2---:R-:W-:-:S03]  /*00f0*/  UPRMT UR4, UR5, 0x654, UR4 ;  /* 0x0000065405047896 */ /* 0x004fc60008000004 */
[----:B------:R-:W-:Y:S01]  /*0100*/  UMOV UR5, URZ ;  /* 0x0000003f00057c82 */ /* 0x000fe20008000000 */
[----:B-1----:R-:W-:Y:S01]  /*0110*/  SHF.R.U32.HI R5, RZ, 0x1, R13 ;  /* 0x00000001ff057819 */ /* 0x002fe2000001160d */
[C---:B------:R-:W-:Y:S01]  /*0120*/  IMAD.SHL.U32 R6, R13.reuse, 0x4, RZ ;  /* 0x000000040d067824 */ /* 0x040fe200078e00ff */
[----:B------:R-:W-:Y:S02]  /*0130*/  LOP3.LUT R4, R13, 0x40, RZ, 0xc0, !PT ;  /* 0x000000400d047812 */ /* 0x000fe400078ec0ff */
[----:B------:R-:W-:Y:S01]  /*0140*/  SGXT.U32 R5, R5, 0x6 ;  /* 0x000000060505781a */ /* 0x000fe20000000000 */
[----:B---3--:R-:W-:Y:S01]  /*0150*/  IMAD.SHL.U32 R0, R10, 0x2000, RZ ;  /* 0x000020000a007824 */ /* 0x008fe200078e00ff */
[----:B------:R-:W-:Y:S01]  /*0160*/  LOP3.LUT R7, R6, 0xfc, RZ, 0xc0, !PT ;  /* 0x000000fc06077812 */ /* 0x000fe200078ec0ff */
[----:B------:R-:W-:Y:S01]  /*0170*/  IMAD.SHL.U32 R10, R10, 0x40, RZ ;  /* 0x000000400a0a7824 */ /* 0x000fe200078e00ff */
[----:B------:R-:W-:-:S03]  /*0180*/  SHF.L.U32 R9, R5, 0x7, RZ ;  /* 0x0000000705097819 */ /* 0x000fc600000006ff */
[----:B------:R-:W-:Y:S01]  /*0190*/  IMAD R12, R4, 0x4, R7 ;  /* 0x00000004040c7824 */ /* 0x000fe200078e0207 */
[----:B------:R-:W-:Y:S01]  /*01a0*/  LOP3.LUT R9, R0, R9, RZ, 0xfc, !PT ;  /* 0x0000000900097212 */ /* 0x000fe200078efcff */
[----:B------:R-:W-:Y:S01]  /*01b0*/  IMAD.SHL.U32 R7, R13, 0x8, RZ ;  /* 0x000000080d077824 */ /* 0x000fe200078e00ff */
[----:B------:R-:W-:Y:S02]  /*01c0*/  SHF.R.U32.HI R0, RZ, 0x6, R13 ;  /* 0x00000006ff007819 */ /* 0x000fe4000001160d */
[----:B------:R-:W-:Y:S02]  /*01d0*/  SHF.L.U32 R8, R12, 0x1, RZ ;  /* 0x000000010c087819 */ /* 0x000fe400000006ff */
[----:B------:R-:W-:Y:S02]  /*01e0*/  SGXT.U32 R0, R0, 0x1 ;  /* 0x000000010000781a */ /* 0x000fe40000000000 */
[----:B------:R-:W-:Y:S02]  /*01f0*/  LOP3.LUT R7, R7, 0x1f8, RZ, 0xc0, !PT ;  /* 0x000001f807077812 */ /* 0x000fe400078ec0ff */
[----:B------:R-:W-:-:S02]  /*0200*/  LOP3.LUT R8, R8, 0x3f0, RZ, 0xc0, !PT ;  /* 0x000003f008087812 */ /* 0x000fc400078ec0ff */
[C---:B------:R-:W-:Y:S02]  /*0210*/  LOP3.LUT R11, R7.reuse, R0, RZ, 0xfc, !PT ;  /* 0x00000000070b7212 */ /* 0x040fe400078efcff */
[----:B------:R-:W-:Y:S02]  /*0220*/  LOP3.LUT R9, R9, 0x4, R6, 0xf8, !PT ;  /* 0x0000000409097812 */ /* 0x000fe400078ef806 */
[----:B------:R-:W-:Y:S02]  /*0230*/  LOP3.LUT R0, R10, 0x3f, R13, 0xf8, !PT ;  /* 0x0000003f0a007812 */ /* 0x000fe400078ef80d */
[----:B------:R-:W-:Y:S01]  /*0240*/  LEA R6, R7, UR4, 0x1 ;  /* 0x0000000407067c11 */ /* 0x000fe2000f8e08ff */
[----:B------:R-:W-:Y:S01]  /*0250*/  VIADD R7, R8, UR4 ;  /* 0x0000000408077c36 */ /* 0x000fe20008000000 */
[----:B------:R-:W-:Y:S01]  /*0260*/  SHF.R.U32.HI R13, RZ, 0x5, R4 ;  /* 0x00000005ff0d7819 */ /* 0x000fe20000011604 */
[----:B----4-:R-:W-:Y:S01]  /*0270*/  IMAD.WIDE R2, R9, 0x4, R2 ;  /* 0x0000000409027825 */ /* 0x010fe200078e0202 */
[----:B------:R-:W-:Y:S01]  /*0280*/  LOP3.LUT R10, R10, R5, RZ, 0xfc, !PT ;  /* 0x000000050a0a7212 */ /* 0x000fe200078efcff */
[----:B------:R-:W-:Y:S01]  /*0290*/  UMOV UR4, URZ ;  /* 0x0000003f00047c82 */ /* 0x000fe20008000000 */
[----:B------:R-:W-:Y:S01]  /*02a0*/  LEA R11, R11, R6, 0x2 ;  /* 0x000000060b0b7211 */ /* 0x000fe200078e10ff */
[----:B------:R-:W-:Y:S01]  /*02b0*/  IMAD R12, R12, 0x4, R7 ;  /* 0x000000040c0c7824 */ /* 0x000fe200078e0207 */
[C---:B------:R-:W-:Y:S01]  /*02c0*/  ISETP.GE.AND P0, PT, R0.reuse, 0x80, PT ;  /* 0x000000800000780c */ /* 0x040fe20003f06270 */
[----:B------:R-:W-:-:S12]  /*02d0*/  IMAD R13, R0, 0x200, R13 ;  /* 0x00000200000d7824 */ /* 0x000fd800078e020d */
.L_x_1:
[----:B------:R-:W1:Y:S01]  /*02e0*/  LDC.64 R4, c[0x0][0x210] ;  /* 0x00008400ff047b82 */ /* 0x000e620000000a00 */
[----:B------:R-:W-:Y:S02]  /*02f0*/  LOP3.LUT R7, R13, UR4, RZ, 0xfc, !PT ;  /* 0x000000040d077c12 */ /* 0x000fe4000f8efcff */
[----:B------:R-:W-:Y:S02]  /*0300*/  CS2R R34, SRZ ;  /* 0x0000000000227805 */ /* 0x000fe4000001ff00 */
[----:B------:R-:W-:Y:S02]  /*0310*/  CS2R R38, SRZ ;  /* 0x0000000000267805 */ /* 0x000fe4000001ff00 */
[----:B------:R-:W-:Y:S02]  /*0320*/  CS2R R36, SRZ ;  /* 0x0000000000247805 */ /* 0x000fe4000001ff00 */
[----:B------:R-:W-:Y:S02]  /*0330*/  CS2R R32, SRZ ;  /* 0x0000000000207805 */ /* 0x000fe4000001ff00 */
[----:B------:R-:W-:-:S02]  /*0340*/  CS2R R30, SRZ ;  /* 0x00000000001e7805 */ /* 0x000fc4000001ff00 */
[----:B------:R-:W-:Y:S02]  /*0350*/  CS2R R28, SRZ ;  /* 0x00000000001c7805 */ /* 0x000fe4000001ff00 */
[----:B------:R-:W-:Y:S01]  /*0360*/  CS2R R8, SRZ ;  /* 0x0000000000087805 */ /* 0x000fe2000001ff00 */
[----:B-1----:R-:W-:-:S05]  /*0370*/  IMAD.WIDE R4, R7, 0x4, R4 ;  /* 0x0000000407047825 */ /* 0x002fca00078e0204 */
[----:B------:R-:W2:Y:S04]  /*0380*/  @!P0 LDG.E.EL R35, desc[UR6][R4.64] ;  /* 0x0000000604238981 */ /* 0x000ea8000c2e1900 */
[----:B------:R-:W3:Y:S04]  /*0390*/  @!P0 LDG.E.EL R38, desc[UR6][R4.64+0x4] ;  /* 0x0000040604268981 */ /* 0x000ee8000c2e1900 */
[----:B------:R-:W4:Y:S04]  /*03a0*/  @!P0 LDG.E.EL R36, desc[UR6][R4.64+0x10] ;  /* 0x0000100604248981 */ /* 0x000f28000c2e1900 */
[----:B------:R-:W5:Y:S04]  /*03b0*/  @!P0 LDG.E.EL R39, desc[UR6][R4.64+0x14] ;  /* 0x0000140604278981 */ /* 0x000f68000c2e1900 */
[----:B------:R-:W5:Y:S04]  /*03c0*/  @!P0 LDG.E.EL R33, desc[UR6][R4.64+0x44] ;  /* 0x0000440604218981 */ /* 0x000f68000c2e1900 */
[----:B------:R-:W5:Y:S04]  /*03d0*/  @!P0 LDG.E.EL R30, desc[UR6][R4.64+0x54] ;  /* 0x00005406041e8981 */ /* 0x000f68000c2e1900 */
[----:B------:R-:W5:Y:S04]  /*03e0*/  @!P0 LDG.E.EL R29, desc[UR6][R4.64+0x20] ;  /* 0x00002006041d8981 */ /* 0x000f68000c2e1900 */
[----:B------:R-:W5:Y:S01]  /*03f0*/  @!P0 LDG.E.EL R32, desc[UR6][R4.64+0x30] ;  /* 0x0000300604208981 */ /* 0x000f62000c2e1900 */
[----:B------:R-:W-:-:S03]  /*0400*/  CS2R R6, SRZ ;  /* 0x0000000000067805 */ /* 0x000fc6000001ff00 */
[----:B------:R-:W5:Y:S04]  /*0410*/  @!P0 LDG.E.EL R37, desc[UR6][R4.64+0x40] ;  /* 0x0000400604258981 */ /* 0x000f68000c2e1900 */
[----:B------:R-:W5:Y:S04]  /*0420*/  @!P0 LDG.E.EL R34, desc[UR6][R4.64+0x50] ;  /* 0x0000500604228981 */ /* 0x000f68000c2e1900 */
[----:B------:R-:W5:Y:S04]  /*0430*/  @!P0 LDG.E.EL R31, desc[UR6][R4.64+0x60] ;  /* 0x00006006041f8981 */ /* 0x000f68000c2e1900 */
[----:B------:R-:W5:Y:S04]  /*0440*/  @!P0 LDG.E.EL R28, desc[UR6][R4.64+0x70] ;  /* 0x00007006041c8981 */ /* 0x000f68000c2e1900 */
[----:B------:R-:W5:Y:S04]  /*0450*/  @!P0 LDG.E.EL R9, desc[UR6][R4.64+0x24] ;  /* 0x0000240604098981 */ /* 0x000f68000c2e1900 */
[----:B------:R-:W5:Y:S04]  /*0460*/  @!P0 LDG.E.EL R8, desc[UR6][R4.64+0x34] ;  /* 0x0000340604088981 */ /* 0x000f68000c2e1900 */
[----:B------:R-:W5:Y:S04]  /*0470*/  @!P0 LDG.E.EL R7, desc[UR6][R4.64+0x64] ;  /* 0x0000640604078981 */ /* 0x000f68000c2e1900 */
[----:B------:R1:W5:Y:S01]  /*0480*/  @!P0 LDG.E.EL R6, desc[UR6][R4.64+0x74] ;  /* 0x0000740604068981 */ /* 0x000362000c2e1900 */
[----:B------:R-:W-:-:S04]  /*0490*/  ISETP.NE.U32.AND P1, PT, RZ, UR4, PT ;  /* 0x00000004ff007c0c */ /* 0x000fc8000bf25070 */
[----:B------:R-:W-:Y:S01]  /*04a0*/  ISETP.NE.AND.EX P1, PT, RZ, UR5, PT, P1 ;  /* 0x00000005ff007c0c */ /* 0x000fe2000bf25310 */
[----:B------:R-:W-:Y:S01]  /*04b0*/  HFMA2.MMA R40, -RZ, RZ, 0, 0 ;  /* 0x00000000ff287435 */ /* 0x000fe200000001ff */
[----:B--2---:R-:W-:Y:S02]  /*04c0*/  SEL R35, R35, RZ, !P0 ;  /* 0x000000ff23237207 */ /* 0x004fe40004000000 */
[----:B---3--:R-:W-:Y:S02]  /*04d0*/  SEL R38, R38, RZ, !P0 ;  /* 0x000000ff26267207 */ /* 0x008fe40004000000 */
[----:B----4-:R-:W-:-:S03]  /*04e0*/  SEL R36, R36, RZ, !P0 ;  /* 0x000000ff24247207 */ /* 0x010fc60004000000 */
[----:B------:R-:W-:Y:S01]  /*04f0*/  FADD R35, R35, R38 ;  /* 0x0000002623237221 */ /* 0x000fe20000000000 */
[----:B-----5:R-:W-:Y:S02]  /*0500*/  SEL R39, R39, RZ, !P0 ;  /* 0x000000ff27277207 */ /* 0x020fe40004000000 */
[----:B------:R-:W-:-:S03]  /*0510*/  SEL R38, R33, RZ, !P0 ;  /* 0x000000ff21267207 */ /* 0x000fc60004000000 */
[----:B------:R-:W-:Y:S01]  /*0520*/  FADD R36, R36, R39 ;  /* 0x0000002724247221 */ /* 0x000fe20000000000 */
[----:B------:R-:W-:Y:S02]  /*0530*/  SEL R33, R30, RZ, !P0 ;  /* 0x000000ff1e217207 */ /* 0x000fe40004000000 */
[----:B------:R-:W-:Y:S02]  /*0540*/  SEL R30, R29, RZ, !P0 ;  /* 0x000000ff1d1e7207 */ /* 0x000fe40004000000 */
[----:B------:R-:W-:Y:S02]  /*0550*/  SEL R29, R32, RZ, !P0 ;  /* 0x000000ff201d7207 */ /* 0x000fe40004000000 */
[----:B------:R-:W-:-:S03]  /*0560*/  SEL R37, R37, RZ, !P0 ;  /* 0x000000ff25257207 */ /* 0x000fc60004000000 */
[----:B------:R-:W-:Y:S01]  /*0570*/  FADD R36, R29, R36 ;  /* 0x000000241d247221 */ /* 0x000fe20000000000 */
[----:B------:R-:W-:Y:S01]  /*0580*/  SEL R34, R34, RZ, !P0 ;  /* 0x000000ff22227207 */ /* 0x000fe20004000000 */
[----:B-1----:R-:W-:Y:S01]  /*0590*/  FADD R5, R37, R38 ;  /* 0x0000002625057221 */ /* 0x002fe20000000000 */
[----:B------:R-:W-:-:S03]  /*05a0*/  SEL R32, R31, RZ, !P0 ;  /* 0x000000ff1f207207 */ /* 0x000fc60004000000 */
[----:B------:R-:W-:Y:S01]  /*05b0*/  FADD R4, R34, R33 ;  /* 0x0000002122047221 */ /* 0x000fe20000000000 */
[----:B------:R-:W-:Y:S01]  /*05c0*/  SEL R29, R28, RZ, !P0 ;  /* 0x000000ff1c1d7207 */ /* 0x000fe20004000000 */
[----:B------:R-:W-:Y:S01]  /*05d0*/  FADD R35, R30, R35 ;  /* 0x000000231e237221 */ /* 0x000fe20000000000 */
[----:B------:R-:W-:Y:S01]  /*05e0*/  SEL R28, R9, RZ, !P0 ;  /* 0x000000ff091c7207 */ /* 0x000fe20004000000 */
[----:B------:R-:W-:Y:S01]  /*05f0*/  FADD R5, R32, R5 ;  /* 0x0000000520057221 */ /* 0x000fe20000000000 */
[----:B------:R-:W-:Y:S02]  /*0600*/  SEL R9, R8, RZ, !P0 ;  /* 0x000000ff08097207 */ /* 0x000fe40004000000 */
[----:B------:R-:W-:Y:S01]  /*0610*/  SEL R8, R7, RZ, !P0 ;  /* 0x000000ff07087207 */ /* 0x000fe20004000000 */
[----:B------:R-:W-:Y:S01]  /*0620*/  FADD R7, R29, R4 ;  /* 0x000000041d077221 */ /* 0x000fe20000000000 */
[----:B------:R-:W-:Y:S01]  /*0630*/  SEL R6, R6, RZ, !P0 ;  /* 0x000000ff06067207 */ /* 0x000fe20004000000 */
[----:B------:R-:W-:Y:S01]  /*0640*/  FADD R42, R9, R36 ;  /* 0x00000024092a7221 */ /* 0x000fe20000000000 */
[----:B------:R-:W-:Y:S01]  /*0650*/  FADD R35, R28, R35 ;  /* 0x000000231c237221 */ /* 0x000fe20000000000 */
[----:B------:R-:W-:-:S02]  /*0660*/  FADD R5, R8, R5 ;  /* 0x0000000508057221 */ /* 0x000fc40000000000 */
[----:B------:R-:W-:Y:S01]  /*0670*/  FADD R6, R6, R7 ;  /* 0x0000000706067221 */ /* 0x000fe20000000000 */
[----:B------:R-:W-:Y:S01]  /*0680*/  FMUL R42, R42, 0.25 ;  /* 0x3e8000002a2a7820 */ /* 0x000fe20000400000 */
[----:B------:R-:W-:Y:S01]  /*0690*/  FMUL R38, R35, 0.25 ;  /* 0x3e80000023267820 */ /* 0x000fe20000400000 */
[----:B------:R-:W-:Y:S01]  /*06a0*/  FMUL R44, R5, 0.25 ;  /* 0x3e800000052c7820 */ /* 0x000fe20000400000 */
[----:B------:R-:W-:Y:S01]  /*06b0*/  FMUL R41, R6, 0.25 ;  /* 0x3e80000006297820 */ /* 0x000fe20000400000 */
[----:B------:R-:W-:Y:S01]  /*06c0*/  IMAD.MOV.U32 R32, RZ, RZ, 0x3f800000 ;  /* 0x3f800000ff207424 */ /* 0x000fe200078e00ff */
[----:B------:R-:W-:Y:S01]  /*06d0*/  CS2R R36, SRZ ;  /* 0x0000000000247805 */ /* 0x000fe2000001ff00 */
[----:B------:R-:W-:Y:S01]  /*06e0*/  IMAD.MOV.U32 R39, RZ, RZ, RZ ;  /* 0x000000ffff277224 */ /* 0x000fe200078e00ff */
[----:B------:R-:W-:Y:S01]  /*06f0*/  MOV R34, 0x3f800000 ;  /* 0x3f80000000227802 */ /* 0x000fe20000000f00 */
[----:B------:R-:W-:Y:S01]  /*0700*/  IMAD.MOV.U32 R33, RZ, RZ, 0x3f800000 ;  /* 0x3f800000ff217424 */ /* 0x000fe200078e00ff */
[----:B------:R-:W-:Y:S01]  /*0710*/  MOV R29, R42 ;  /* 0x0000002a001d7202 */ /* 0x000fe20000000f00 */
[----:B------:R-:W-:-:S02]  /*0720*/  IMAD.MOV.U32 R35, RZ, RZ, 0x3f800000 ;  /* 0x3f800000ff237424 */ /* 0x000fc400078e00ff */
[----:B------:R-:W-:Y:S02]  /*0730*/  IMAD.MOV.U32 R28, RZ, RZ, R38 ;  /* 0x000000ffff1c7224 */ /* 0x000fe400078e0026 */
[----:B------:R-:W-:Y:S02]  /*0740*/  IMAD.MOV.U32 R30, RZ, RZ, R44 ;  /* 0x000000ffff1e7224 */ /* 0x000fe400078e002c */
[----:B------:R-:W-:Y:S01]  /*0750*/  IMAD.MOV.U32 R31, RZ, RZ, R41 ;  /* 0x000000ffff1f7224 */ /* 0x000fe200078e0029 */
[----:B------:R-:W-:Y:S06]  /*0760*/  @!P1 BRA `(.L_x_0) ;  /* 0x0000000000e09947 */ /* 0x000fec0003800000 */
[----:B------:R-:W-:Y:S01]  /*0770*/  FADD R35, R22, 1 ;  /* 0x3f80000016237421 */ /* 0x000fe20000000000 */
[----:B------:R-:W-:Y:S01]  /*0780*/  FADD R37, R41, -R14 ;  /* 0x8000000e29257221 */ /* 0x000fe20000000000 */
[----:B------:R-:W-:Y:S01]  /*0790*/  FADD R34, R23, 1 ;  /* 0x3f80000017227421 */ /* 0x000fe20000000000 */
[----:B------:R-:W-:Y:S01]  /*07a0*/  FADD R33, R24, 1 ;  /* 0x3f80000018217421 */ /* 0x000fe20000000000 */
[C---:B------:R-:W-:Y:S01]  /*07b0*/  FMUL R4, R35.reuse, 0.25 ;  /* 0x3e80000023047820 */ /* 0x040fe20000400000 */
[----:B------:R-:W-:Y:S01]  /*07c0*/  FSETP.GEU.AND P6, PT, |R35|, 1.175494350822287508e-38, PT ;  /* 0x008000002300780b */ /* 0x000fe20003fce200 */
[----:B------:R-:W-:Y:S01]  /*07d0*/  FMUL R8, R37, 0.25 ;  /* 0x3e80000025087820 */ /* 0x000fe20000400000 */
[----:B------:R-:W-:Y:S01]  /*07e0*/  FSETP.GT.AND P1, PT, |R35|, 8.50705917302346158658e+37, PT ;  /* 0x7e8000002300780b */ /* 0x000fe20003f24200 */
[----:B------:R-:W-:Y:S01]  /*07f0*/  FADD R32, R25, 1 ;  /* 0x3f80000019207421 */ /* 0x000fe20000000000 */
[C---:B------:R-:W-:Y:S01]  /*0800*/  FSETP.GEU.AND P3, PT, |R34|.reuse, 1.175494350822287508e-38, PT ;  /* 0x008000002200780b */ /* 0x040fe20003f6e200 */
[----:B------:R-:W-:Y:S01]  /*0810*/  FMUL R5, R34, 0.25 ;  /* 0x3e80000022057820 */ /* 0x000fe20000400000 */
[----:B------:R-:W-:Y:S01]  /*0820*/  FSEL R6, R4, R35, P1 ;  /* 0x0000002304067208 */ /* 0x000fe20000800000 */
[C---:B------:R-:W-:Y:S01]  /*0830*/  FMUL R4, R33.reuse, 0.25 ;  /* 0x3e80000021047820 */ /* 0x040fe20000400000 */
[----:B------:R-:W-:Y:S01]  /*0840*/  FSETP.GT.AND P5, PT, |R34|, 8.50705917302346158658e+37, PT ;  /* 0x7e8000002200780b */ /* 0x000fe20003fa4200 */
[----:B------:R-:W-:Y:S01]  /*0850*/  FADD R36, R44, -R15 ;  /* 0x8000000f2c247221 */ /* 0x000fe20000000000 */
[----:B------:R-:W-:Y:S01]  /*0860*/  FSEL R8, R8, R37, P1 ;  /* 0x0000002508087208 */ /* 0x000fe20000800000 */
[----:B------:R-:W-:Y:S01]  /*0870*/  FADD R39, R42, -R16 ;  /* 0x800000102a277221 */ /* 0x000fe20000000000 */
[----:B------:R-:W-:Y:S01]  /*0880*/  FSETP.GEU.AND P2, PT, |R33|, 1.175494350822287508e-38, PT ;  /* 0x008000002100780b */ /* 0x000fe20003f4e200 */
[----:B------:R-:W-:Y:S01]  /*0890*/  @!P6 FMUL R6, R6, 16777216 ;  /* 0x4b8000000606e820 */ /* 0x000fe20000400000 */
[----:B------:R-:W-:Y:S01]  /*08a0*/  FSETP.GEU.AND P1, PT, |R32|, 1.175494350822287508e-38, PT ;  /* 0x008000002000780b */ /* 0x000fe20003f2e200 */
[----:B------:R-:W-:Y:S01]  /*08b0*/  @!P6 FMUL R8, R8, 16777216 ;  /* 0x4b8000000808e820 */ /* 0x000fe20000400000 */
[----:B------:R-:W-:Y:S01]  /*08c0*/  FSEL R30, R5, R34, P5 ;  /* 0x00000022051e7208 */ /* 0x000fe20002800000 */
[C---:B------:R-:W-:Y:S01]  /*08d0*/  FMUL R5, R32.reuse, 0.25 ;  /* 0x3e80000020057820 */ /* 0x040fe20000400000 */
[----:B------:R-:W-:Y:S01]  /*08e0*/  FSETP.GT.AND P4, PT, |R33|, 8.50705917302346158658e+37, PT ;  /* 0x7e8000002100780b */ /* 0x000fe20003f84200 */
[----:B------:R1:W2:Y:S01]  /*08f0*/  MUFU.RCP R31, R6 ;  /* 0x00000006001f7308 */ /* 0x0002a20000001000 */
[----:B------:R-:W-:Y:S01]  /*0900*/  FSETP.GT.AND P6, PT, |R32|, 8.50705917302346158658e+37, PT ;  /* 0x7e8000002000780b */ /* 0x000fe20003fc4200 */
[----:B------:R-:W-:Y:S01]  /*0910*/  @!P3 FMUL R30, R30, 16777216 ;  /* 0x4b8000001e1eb820 */ /* 0x000fe20000400000 */
[----:B------:R-:W-:Y:S01]  /*0920*/  FSEL R4, R4, R33, P4 ;  /* 0x0000002104047208 */ /* 0x000fe20002000000 */
[----:B------:R-:W-:Y:S01]  /*0930*/  FMUL R7, R36, 0.25 ;  /* 0x3e80000024077820 */ /* 0x000fe20000400000 */
[----:B------:R-:W-:Y:S01]  /*0940*/  FSEL R5, R5, R32, P6 ;  /* 0x0000002005057208 */ /* 0x000fe20003000000 */
[----:B------:R-:W-:-:S02]  /*0950*/  FADD R40, R38, -R17 ;  /* 0x8000001126287221 */ /* 0x000fc40000000000 */
[----:B------:R-:W-:Y:S01]  /*0960*/  @!P2 FMUL R4, R4, 16777216 ;  /* 0x4b8000000404a820 */ /* 0x000fe20000400000 */
[----:B------:R-:W3:Y:S01]  /*0970*/  MUFU.RCP R30, R30 ;  /* 0x0000001e001e7308 */ /* 0x000ee20000001000 */
[----:B------:R-:W-:Y:S01]  /*0980*/  @!P1 FMUL R5, R5, 16777216 ;  /* 0x4b80000005059820 */ /* 0x000fe20000400000 */
[----:B-1----:R-:W-:Y:S01]  /*0990*/  FSEL R6, R7, R36, P5 ;  /* 0x0000002407067208 */ /* 0x002fe20002800000 */
[----:B------:R-:W-:Y:S01]  /*09a0*/  FMUL R7, R40, 0.25 ;  /* 0x3e80000028077820 */ /* 0x000fe20000400000 */
[----:B--2---:R-:W-:-:S03]  /*09b0*/  FFMA R31, R31, R8, R14 ;  /* 0x000000081f1f7223 */ /* 0x004fc6000000000e */
[----:B------:R-:W-:Y:S01]  /*09c0*/  @!P3 FMUL R6, R6, 16777216 ;  /* 0x4b8000000606b820 */ /* 0x000fe20000400000 */
[----:B------:R1:W2:Y:S01]  /*09d0*/  MUFU.RCP R29, R4 ;  /* 0x00000004001d7308 */ /* 0x0002a20000001000 */
[----:B------:R-:W-:-:S05]  /*09e0*/  FSEL R7, R7, R40, P6 ;  /* 0x0000002807077208 */ /* 0x000fca0003000000 */
[----:B------:R-:W-:Y:S01]  /*09f0*/  @!P1 FMUL R7, R7, 16777216 ;  /* 0x4b80000007079820 */ /* 0x000fe20000400000 */
[----:B---3--:R-:W-:Y:S01]  /*0a00*/  FFMA R30, R30, R6, R15 ;  /* 0x000000061e1e7223 */ /* 0x008fe2000000000f */
[----:B------:R-:W3:Y:S01]  /*0a10*/  MUFU.RCP R28, R5 ;  /* 0x00000005001c7308 */ /* 0x000ee20000001000 */
[----:B-1----:R-:W-:Y:S01]  /*0a20*/  FMUL R4, R39, 0.25 ;  /* 0x3e80000027047820 */ /* 0x002fe20000400000 */
[----:B------:R-:W-:-:S04]  /*0a30*/  FADD R6, R41, -R31 ;  /* 0x8000001f29067221 */ /* 0x000fc80000000000 */
[----:B------:R-:W-:Y:S01]  /*0a40*/  FSEL R4, R4, R39, P4 ;  /* 0x0000002704047208 */ /* 0x000fe20002000000 */
[----:B------:R-:W-:-:S04]  /*0a50*/  FFMA R37, R37, R6, R18 ;  /* 0x0000000625257223 */ /* 0x000fc80000000012 */
[----:B------:R-:W-:-:S04]  /*0a60*/  @!P2 FMUL R4, R4, 16777216 ;  /* 0x4b8000000404a820 */ /* 0x000fc80000400000 */
[----:B--2---:R-:W-:Y:S01]  /*0a70*/  FFMA R29, R29, R4, R16 ;  /* 0x000000041d1d7223 */ /* 0x004fe20000000010 */
[----:B---3--:R-:W-:Y:S01]  /*0a80*/  FFMA R28, R28, R7, R17 ;  /* 0x000000071c1c7223 */ /* 0x008fe20000000011 */
[----:B------:R-:W-:Y:S02]  /*0a90*/  FADD R4, R44, -R30 ;  /* 0x8000001e2c047221 */ /* 0x000fe40000000000 */
[----:B------:R-:W-:Y:S01]  /*0aa0*/  FADD R5, R42, -R29 ;  /* 0x8000001d2a057221 */ /* 0x000fe20000000000 */
[----:B------:R-:W-:Y:S01]  /*0ab0*/  FADD R6, R38, -R28 ;  /* 0x8000001c26067221 */ /* 0x000fe20000000000 */
[----:B------:R-:W-:Y:S02]  /*0ac0*/  FFMA R36, R36, R4, R19 ;  /* 0x0000000424247223 */ /* 0x000fe40000000013 */
[----:B------:R-:W-:Y:S01]  /*0ad0*/  FFMA R39, R39, R5, R20 ;  /* 0x0000000527277223 */ /* 0x000fe20000000014 */
[----:B------:R-:W-:-:S07]  /*0ae0*/  FFMA R40, R40, R6, R21 ;  /* 0x0000000628287223 */ /* 0x000fce0000000015 */
.L_x_0:
[----:B------:R-:W-:Y:S01]  /*0af0*/  BAR.SYNC.DEFER_BLOCKING 0x0 ;  /* 0x0000000000007b1d */ /* 0x000fe20000010000 */
[----:B------:R-:W-:Y:S02]  /*0b00*/  ISETP.GE.AND P1, PT, R10, 0x80, PT ;  /* 0x000000800a00780c */ /* 0x000fe40003f26270 */
[----:B------:R-:W-:Y:S01]  /*0b10*/  IADD3 R8, P2, R2, UR4, RZ ;  /* 0x0000000402087c10 */ /* 0x000fe2000ff5e0ff */
[----:B------:R-:W-:Y:S01]  /*0b20*/  UIADD3 UR4, UP0, UR4, 0x20, URZ ;  /* 0x0000002004047890 */ /* 0x000fe2000ff1e03f */
[----:B------:R-:W-:Y:S02]  /*0b30*/  FSEL R17, R28, R17, !P0 ;  /* 0x000000111c117208 */ /* 0x000fe40004000000 */
[----:B------:R-:W-:Y:S01]  /*0b40*/  IADD3.X R9, R3, UR5, RZ, P2, !PT ;  /* 0x0000000503097c10 */ /* 0x000fe200097fe4ff */
[----:B------:R-:W-:Y:S01]  /*0b50*/  UIADD3.X UR5, URZ, UR5, URZ, UP0, !UPT ;  /* 0x000000053f057290 */ /* 0x000fe200087fe43f */
[----:B------:R-:W-:Y:S02]  /*0b60*/  FSEL R16, R29, R16, !P0 ;  /* 0x000000101d107208 */ /* 0x000fe40004000000 */
[----:B------:R-:W-:-:S02]  /*0b70*/  FSEL R15, R30, R15, !P0 ;  /* 0x0000000f1e0f7208 */ /* 0x000fc40004000000 */
[----:B------:R-:W-:Y:S02]  /*0b80*/  FSEL R14, R31, R14, !P0 ;  /* 0x0000000e1f0e7208 */ /* 0x000fe40004000000 */
[----:B------:R-:W-:Y:S02]  /*0b90*/  FSEL R21, R40, R21, !P0 ;  /* 0x0000001528157208 */ /* 0x000fe40004000000 */
[----:B------:R-:W-:Y:S02]  /*0ba0*/  FSEL R20, R39, R20, !P0 ;  /* 0x0000001427147208 */ /* 0x000fe40004000000 */
[----:B------:R-:W-:Y:S02]  /*0bb0*/  FSEL R19, R36, R19, !P0 ;  /* 0x0000001324137208 */ /* 0x000fe40004000000 */
[----:B------:R-:W-:Y:S02]  /*0bc0*/  FSEL R18, R37, R18, !P0 ;  /* 0x0000001225127208 */ /* 0x000fe40004000000 */
[----:B------:R-:W-:Y:S01]  /*0bd0*/  FSEL R25, R32, R25, !P0 ;  /* 0x0000001920197208 */ /* 0x000fe20004000000 */
[----:B------:R-:W-:Y:S01]  /*0be0*/  STS [R11], R38 ;  /* 0x000000260b007388 */ /* 0x000fe20000000800 */
[----:B------:R-:W-:-:S02]  /*0bf0*/  FSEL R24, R33, R24, !P0 ;  /* 0x0000001821187208 */ /* 0x000fc40004000000 */
[----:B------:R-:W-:Y:S01]  /*0c00*/  FSEL R23, R34, R23, !P0 ;  /* 0x0000001722177208 */ /* 0x000fe20004000000 */
[----:B------:R-:W-:Y:S01]  /*0c10*/  STS [R11+0x8], R42 ;  /* 0x0000082a0b007388 */ /* 0x000fe20000000800 */
[----:B------:R-:W-:-:S03]  /*0c20*/  FSEL R22, R35, R22, !P0 ;  /* 0x0000001623167208 */ /* 0x000fc60004000000 */
[----:B------:R-:W-:Y:S04]  /*0c30*/  STS [R11+0x10], R44 ;  /* 0x0000102c0b007388 */ /* 0x000fe80000000800 */
[----:B------:R-:W-:Y:S01]  /*0c40*/  STS [R11+0x18], R41 ;  /* 0x000018290b007388 */ /* 0x000fe20000000800 */
[----:B------:R-:W-:Y:S06]  /*0c50*/  BAR.SYNC.DEFER_BLOCKING 0x0 ;  /* 0x0000000000007b1d */ /* 0x000fec0000010000 */
[----:B------:R-:W1:Y:S04]  /*0c60*/  LDS.128 R4, [R12] ;  /* 0x000000000c047984 */ /* 0x000e680000000c00 */
[----:B-1----:R1:W-:Y:S01]  /*0c70*/  @!P1 STG.E.128 desc[UR6][R8.64], R4 ;  /* 0x0000000408009986 */ /* 0x0023e2000c101d06 */
[----:B------:R-:W-:-:S04]  /*0c80*/  IADD3 R27, P1, R27, 0x8, RZ ;  /* 0x000000081b1b7810 */ /* 0x000fc80007f3e0ff */
[----:B------:R-:W-:Y:S02]  /*0c90*/  IADD3.X R26, RZ, R26, RZ, P1, !PT ;  /* 0x0000001aff1a7210 */ /* 0x000fe40000ffe4ff */
[----:B------:R-:W-:-:S04]  /*0ca0*/  ISETP.GE.U32.AND P1, PT, R27, 0x78, PT ;  /* 0x000000781b00780c */ /* 0x000fc80003f26070 */
[----:B------:R-:W-:-:S13]  /*0cb0*/  ISETP.GE.U32.AND.EX P1, PT, R26, RZ, PT, P1 ;  /* 0x000000ff1a00720c */ /* 0x000fda0003f26110 */
[----:B-1----:R-:W-:Y:S05]  /*0cc0*/  @!P1 BRA `(.L_x_1) ;  /* 0xfffffff400849947 */ /* 0x002fea000383ffff */
[----:B------:R-:W-:Y:S01]  /*0cd0*/  FADD R4, R25, R24 ;  /* 0x0000001819047221 */ /* 0x000fe20000000000 */
[----:B------:R-:W-:Y:S01]  /*0ce0*/  FADD R16, -R17, R16 ;  /* 0x0000001011107221 */ /* 0x000fe20000000100 */
[----:B------:R-:W1:Y:S01]  /*0cf0*/  S2UR UR4, SR_CgaCtaId ;  /* 0x00000000000479c3 */ /* 0x000e620000008800 */
[----:B------:R-:W-:Y:S01]  /*0d00*/  FADD R20, R21, R20 ;  /* 0x0000001415147221 */ /* 0x000fe20000000000 */
[----:B------:R-:W-:-:S06]  /*0d10*/  FMUL R5, R4, 0.25 ;  /* 0x3e80000004057820 */ /* 0x000fcc0000400000 */
[----:B------:R-:W-:Y:S01]  /*0d20*/  BAR.SYNC.DEFER_BLOCKING 0x0 ;  /* 0x0000000000007b1d */ /* 0x000fe20000010000 */
[C---:B------:R-:W-:Y:S01]  /*0d30*/  FSETP.GEU.AND P5, PT, |R4|.reuse, 1.175494350822287508e-38, PT ;  /* 0x008000000400780b */ /* 0x040fe20003fae200 */
[----:B------:R-:W-:Y:S01]  /*0d40*/  FADD R3, R23, R4 ;  /* 0x0000000417037221 */ /* 0x000fe20000000000 */
[----:B------:R-:W-:Y:S01]  /*0d50*/  FSETP.GT.AND P2, PT, |R4|, 8.50705917302346158658e+37, PT ;  /* 0x7e8000000400780b */ /* 0x000fe20003f44200 */
[----:B------:R-:W-:Y:S02]  /*0d60*/  FMUL R21, R22, 0.25 ;  /* 0x3e80000016157820 */ /* 0x000fe40000400000 */
[----:B------:R-:W-:Y:S01]  /*0d70*/  FMUL R10, R3, 0.25 ;  /* 0x3e800000030a7820 */ /* 0x000fe20000400000 */
[----:B------:R-:W-:Y:S01]  /*0d80*/  FSEL R9, R5, R4, P2 ;  /* 0x0000000405097208 */ /* 0x000fe20001000000 */
[----:B------:R-:W-:Y:S01]  /*0d90*/  FMUL R5, R24, 0.25 ;  /* 0x3e80000018057820 */ /* 0x000fe20000400000 */
[C---:B------:R-:W-:Y:S01]  /*0da0*/  FSETP.GEU.AND P1, PT, |R3|.reuse, 1.175494350822287508e-38, PT ;  /* 0x008000000300780b */ /* 0x040fe20003f2e200 */
[----:B------:R-:W-:Y:S01]  /*0db0*/  FADD R2, R22, R3 ;  /* 0x0000000316027221 */ /* 0x000fe20000000000 */
[----:B------:R-:W-:Y:S01]  /*0dc0*/  FSETP.GT.AND P3, PT, |R3|, 8.50705917302346158658e+37, PT ;  /* 0x7e8000000300780b */ /* 0x000fe20003f64200 */
[----:B------:R-:W-:Y:S01]  /*0dd0*/  UMOV UR5, 0x400 ;  /* 0x0000040000057882 */ /* 0x000fe20000000000 */
[----:B------:R-:W-:Y:S01]  /*0de0*/  FSEL R24, R5, R24, P2 ;  /* 0x0000001805187208 */ /* 0x000fe20001000000 */
[----:B------:R-:W-:Y:S01]  /*0df0*/  @!P5 FMUL R9, R9, 16777216 ;  /* 0x4b8000000909d820 */ /* 0x000fe20000400000 */
[----:B------:R-:W-:Y:S01]  /*0e00*/  FSEL R11, R10, R3, P3 ;  /* 0x000000030a0b7208 */ /* 0x000fe20001800000 */
[----:B------:R-:W2:Y:S01]  /*0e10*/  S2R R5, SR_TID.X ;  /* 0x0000000000057919 */ /* 0x000ea20000002100 */
[C---:B------:R-:W-:Y:S01]  /*0e20*/  FSETP.GEU.AND P2, PT, |R2|.reuse, 1.175494350822287508e-38, PT ;  /* 0x008000000200780b */ /* 0x040fe20003f4e200 */
[C---:B------:R-:W-:Y:S01]  /*0e30*/  FMUL R13, R2.reuse, 0.25 ;  /* 0x3e800000020d7820 */ /* 0x040fe20000400000 */
[----:B------:R-:W-:Y:S01]  /*0e40*/  FMUL R10, R23, 0.25 ;  /* 0x3e800000170a7820 */ /* 0x000fe20000400000 */
[----:B------:R-:W3:Y:S01]  /*0e50*/  MUFU.RCP R9, R9 ;  /* 0x0000000900097308 */ /* 0x000ee20000001000 */
[----:B------:R-:W-:Y:S01]  /*0e60*/  FSETP.GT.AND P4, PT, |R2|, 8.50705917302346158658e+37, PT ;  /* 0x7e8000000200780b */ /* 0x000fe20003f84200 */
[----:B------:R-:W-:Y:S01]  /*0e70*/  @!P1 FMUL R11, R11, 16777216 ;  /* 0x4b8000000b0b9820 */ /* 0x000fe20000400000 */
[----:B------:R-:W-:Y:S01]  /*0e80*/  @!P5 FMUL R24, R24, 16777216 ;  /* 0x4b8000001818d820 */ /* 0x000fe20000400000 */
[----:B------:R-:W-:Y:S01]  /*0e90*/  FSEL R12, R10, R23, P3 ;  /* 0x000000170a0c7208 */ /* 0x000fe20001800000 */
[----:B------:R-:W-:Y:S01]  /*0ea0*/  FMUL R10, R16, R16 ;  /* 0x00000010100a7220 */ /* 0x000fe20000400000 */
[----:B------:R-:W-:Y:S01]  /*0eb0*/  FSEL R13, R13, R2, P4 ;  /* 0x000000020d0d7208 */ /* 0x000fe20002000000 */
[----:B-1----:R-:W-:Y:S01]  /*0ec0*/  UPRMT UR4, UR4, 0x654, UR5 ;  /* 0x0000065404047896 */ /* 0x002fe20008000005 */
[----:B------:R-:W1:Y:S01]  /*0ed0*/  MUFU.RCP R11, R11 ;  /* 0x0000000b000b7308 */ /* 0x000e620000001000 */
[----:B------:R-:W-:Y:S01]  /*0ee0*/  FSETP.NEU.AND P3, PT, R4, RZ, PT ;  /* 0x000000ff0400720b */ /* 0x000fe20003f6d000 */
[----:B------:R-:W-:Y:S01]  /*0ef0*/  @!P1 FMUL R12, R12, 16777216 ;  /* 0x4b8000000c0c9820 */ /* 0x000fe20000400000 */
[----:B------:R-:W-:Y:S01]  /*0f00*/  @!P2 FMUL R13, R13, 16777216 ;  /* 0x4b8000000d0da820 */ /* 0x000fe20000400000 */
[----:B------:R-:W-:Y:S01]  /*0f10*/  FSETP.NEU.AND P1, PT, R3, RZ, PT ;  /* 0x000000ff0300720b */ /* 0x000fe20003f2d000 */
[----:B------:R-:W-:Y:S01]  /*0f20*/  FMUL R10, R25, R10 ;  /* 0x0000000a190a7220 */ /* 0x000fe20000400000 */
[----:B------:R-:W-:Y:S01]  /*0f30*/  FSEL R22, R21, R22, P4 ;  /* 0x0000001615167208 */ /* 0x000fe20002000000 */
[----:B---3--:R-:W-:-:S02]  /*0f40*/  FMUL R9, R9, R24 ;  /* 0x0000001809097220 */ /* 0x008fc40000400000 */
[----:B------:R-:W3:Y:S02]  /*0f50*/  MUFU.RCP R13, R13 ;  /* 0x0000000d000d7308 */ /* 0x000ee40000001000 */
[----:B------:R-:W-:Y:S01]  /*0f60*/  @!P2 FMUL R22, R22, 16777216 ;  /* 0x4b8000001616a820 */ /* 0x000fe20000400000 */
[----:B------:R-:W-:Y:S01]  /*0f70*/  FSEL R9, R9, RZ, P3 ;  /* 0x000000ff09097208 */ /* 0x000fe20001800000 */
[----:B-1----:R-:W-:-:S04]  /*0f80*/  FMUL R11, R11, R12 ;  /* 0x0000000c0b0b7220 */ /* 0x002fc80000400000 */
[----:B------:R-:W-:Y:S01]  /*0f90*/  FFMA R16, R16, R9, R17 ;  /* 0x0000000910107223 */ /* 0x000fe20000000011 */
[----:B------:R-:W-:Y:S01]  /*0fa0*/  FFMA R10, R9, R10, R20 ;  /* 0x0000000a090a7223 */ /* 0x000fe20000000014 */
[----:B------:R-:W-:Y:S02]  /*0fb0*/  FSEL R11, R11, RZ, P1 ;  /* 0x000000ff0b0b7208 */ /* 0x000fe40000800000 */
[----:B------:R-:W-:Y:S01]  /*0fc0*/  FADD R15, R15, -R16 ;  /* 0x800000100f0f7221 */ /* 0x000fe20000000000 */
[----:B------:R-:W-:Y:S01]  /*0fd0*/  FADD R10, R19, R10 ;  /* 0x0000000a130a7221 */ /* 0x000fe20000000000 */
[----:B--2---:R-:W-:Y:S01]  /*0fe0*/  LOP3.LUT R12, R5, 0x3f, RZ, 0xc0, !PT ;  /* 0x0000003f050c7812 */ /* 0x004fe200078ec0ff */
[----:B---3--:R-:W-:Y:S01]  /*0ff0*/  FMUL R13, R13, R22 ;  /* 0x000000160d0d7220 */ /* 0x008fe20000400000 */
[C---:B------:R-:W-:Y:S01]  /*1000*/  FMUL R9, R15.reuse, R15 ;  /* 0x0000000f0f097220 */ /* 0x040fe20000400000 */
[----:B------:R-:W-:Y:S01]  /*1010*/  FFMA R15, R15, R11, R16 ;  /* 0x0000000b0f0f7223 */ /* 0x000fe20000000010 */
[----:B------:R-:W-:Y:S01]  /*1020*/  FSETP.NEU.AND P1, PT, R2, RZ, PT ;  /* 0x000000ff0200720b */ /* 0x000fe20003f2d000 */
[----:B------:R-:W-:-:S02]  /*1030*/  IMAD.SHL.U32 R12, R12, 0x8, RZ ;  /* 0x000000080c0c7824 */ /* 0x000fc400078e00ff */
[----:B------:R-:W-:Y:S01]  /*1040*/  FMUL R9, R4, R9 ;  /* 0x0000000904097220 */ /* 0x000fe20000400000 */
[----:B------:R-:W-:Y:S01]  /*1050*/  SHF.R.U32.HI R4, RZ, 0x6, R5 ;  /* 0x00000006ff047819 */ /* 0x000fe20000011605 */
[----:B------:R-:W-:Y:S01]  /*1060*/  FADD R14, R14, -R15 ;  /* 0x8000000f0e0e7221 */ /* 0x000fe20000000000 */
[----:B------:R-:W-:Y:S01]  /*1070*/  FSEL R13, R13, RZ, P1 ;  /* 0x000000ff0d0d7208 */ /* 0x000fe20000800000 */
[----:B------:R-:W-:Y:S01]  /*1080*/  FFMA R9, R11, R9, R10 ;  /* 0x000000090b097223 */ /* 0x000fe2000000000a */
[----:B------:R-:W-:Y:S01]  /*1090*/  SGXT.U32 R4, R4, 0x1 ;  /* 0x000000010404781a */ /* 0x000fe20000000000 */
[----:B------:R-:W-:Y:S01]  /*10a0*/  FMUL R10, R14, R14 ;  /* 0x0000000e0e0a7220 */ /* 0x000fe20000400000 */
[----:B------:R-:W-:Y:S01]  /*10b0*/  ISETP.GE.AND P2, PT, R5, 0x80, PT ;  /* 0x000000800500780c */ /* 0x000fe20003f46270 */
[----:B------:R-:W-:Y:S01]  /*10c0*/  FADD R18, R18, R9 ;  /* 0x0000000912127221 */ /* 0x000fe20000000000 */
[----:B------:R-:W-:Y:S01]  /*10d0*/  SHF.L.U32 R11, R4, 0x2, RZ ;  /* 0x00000002040b7819 */ /* 0x000fe200000006ff */
[----:B------:R-:W-:Y:S01]  /*10e0*/  FMUL R10, R3, R10 ;  /* 0x0000000a030a7220 */ /* 0x000fe20000400000 */
[----:B------:R-:W-:Y:S01]  /*10f0*/  FFMA R14, R14, R13, R15 ;  /* 0x0000000d0e0e7223 */ /* 0x000fe2000000000f */
[----:B------:R-:W-:-:S02]  /*1100*/  ISETP.EQ.AND P0, PT, R4, RZ, !P0 ;  /* 0x000000ff0400720c */ /* 0x000fc40004702270 */
[----:B------:R-:W-:Y:S01]  /*1110*/  LOP3.LUT R11, R12, R11, RZ, 0xfc, !PT ;  /* 0x0000000b0c0b7212 */ /* 0x000fe200078efcff */
[----:B------:R-:W-:Y:S01]  /*1120*/  FFMA R10, R13, R10, R18 ;  /* 0x0000000a0d0a7223 */ /* 0x000fe20000000012 */
[----:B------:R-:W-:-:S03]  /*1130*/  IMAD.SHL.U32 R18, R5, 0x4, RZ ;  /* 0x0000000405127824 */ /* 0x000fc600078e00ff */
[----:B------:R-:W-:Y:S04]  /*1140*/  STS [R11+UR4+0x400], R2 ;  /* 0x000400020b007988 */ /* 0x000fe80008000804 */
[----:B------:R1:W-:Y:S04]  /*1150*/  STS [R11+UR4], R14 ;  /* 0x0000000e0b007988 */ /* 0x0003e80008000804 */
[----:B------:R2:W-:Y:S01]  /*1160*/  STS [R11+UR4+0x200], R10 ;  /* 0x0002000a0b007988 */ /* 0x0005e20008000804 */
[----:B------:R-:W-:Y:S01]  /*1170*/  BAR.SYNC.DEFER_BLOCKING 0x0 ;  /* 0x0000000000007b1d */ /* 0x000fe20000010000 */
[----:B-1----:R-:W-:Y:S01]  /*1180*/  HFMA2.MMA R14, -RZ, RZ, 1, 0 ;  /* 0x3c000000ff0e7435 */ /* 0x002fe200000001ff */
[----:B--2---:R-:W-:-:S04]  /*1190*/  LOP3.LUT R10, R5, 0x1, RZ, 0xc0, !PT ;  /* 0x00000001050a7812 */ /* 0x004fc800078ec0ff */
[----:B------:R-:W1:Y:S04]  /*11a0*/  @!P2 LDS R6, [R18+UR4+0x400] ;  /* 0x000400041206a984 */ /* 0x000e680008000800 */
[----:B------:R-:W2:Y:S04]  /*11b0*/  @!P2 LDS R8, [R18+UR4] ;  /* 0x000000041208a984 */ /* 0x000ea80008000800 */
[----:B------:R-:W3:Y:S04]  /*11c0*/  @!P2 LDS R7, [R18+UR4+0x200] ;  /* 0x000200041207a984 */ /* 0x000ee80008000800 */
[----:B-1----:R-:W1:Y:S04]  /*11d0*/  SHFL.BFLY PT, R9, R6, 0x1, 0x1f ;  /* 0x0c201f0006097f89 */ /* 0x002e6800000e0000 */
[----:B--2---:R-:W2:Y:S04]  /*11e0*/  SHFL.BFLY PT, R3, R8, 0x1, 0x1f ;  /* 0x0c201f0008037f89 */ /* 0x004ea800000e0000 */
[----:B---3--:R-:W3:Y:S01]  /*11f0*/  SHFL.BFLY PT, R2, R7, 0x1, 0x1f ;  /* 0x0c201f0007027f89 */ /* 0x008ee200000e0000 */
[----:B-1----:R-:W-:-:S04]  /*1200*/  FADD R13, R6, R9 ;  /* 0x00000009060d7221 */ /* 0x002fc80000000000 */
[C---:B------:R-:W-:Y:S01]  /*1210*/  FMUL R16, R13.reuse, 0.25 ;  /* 0x3e8000000d107820 */ /* 0x040fe20000400000 */
[C---:B------:R-:W-:Y:S01]  /*1220*/  FSETP.GEU.AND P2, PT, |R13|.reuse, 1.175494350822287508e-38, PT ;  /* 0x008000000d00780b */ /* 0x040fe20003f4e200 */
[----:B--2---:R-:W-:Y:S01]  /*1230*/  FADD R3, -R8, R3 ;  /* 0x0000000308037221 */ /* 0x004fe20000000100 */
[----:B------:R-:W-:Y:S01]  /*1240*/  FSETP.GT.AND P1, PT, |R13|, 8.50705917302346158658e+37, PT ;  /* 0x7e8000000d00780b */ /* 0x000fe20003f24200 */
[----:B---3--:R-:W-:-:S03]  /*1250*/  FADD R2, R7, R2 ;  /* 0x0000000207027221 */ /* 0x008fc60000000000 */
[----:B------:R-:W-:-:S07]  /*1260*/  FSEL R16, R16, R13, P1 ;  /* 0x0000000d10107208 */ /* 0x000fce0000800000 */
[----:B------:R-:W-:Y:S02]  /*1270*/  @!P2 FMUL R16, R16, 16777216 ;  /* 0x4b8000001010a820 */ /* 0x000fe40000400000 */
[----:B------:R-:W-:Y:S01]  /*1280*/  @P1 FMUL R9, R9, 0.25 ;  /* 0x3e80000009091820 */ /* 0x000fe20000400000 */
[----:B------:R-:W-:-:S03]  /*1290*/  ISETP.NE.U32.AND P1, PT, R10, 0x1, PT ;  /* 0x000000010a00780c */ /* 0x000fc60003f25070 */
[----:B------:R-:W1:Y:S01]  /*12a0*/  MUFU.RCP R16, R16 ;  /* 0x0000001000107308 */ /* 0x000e620000001000 */
[----:B------:R-:W-:Y:S01]  /*12b0*/  @!P2 FMUL R9, R9, 16777216 ;  /* 0x4b8000000909a820 */ /* 0x000fe20000400000 */
[----:B------:R-:W-:Y:S01]  /*12c0*/  ISETP.LT.AND P1, PT, R5, 0x80, P1 ;  /* 0x000000800500780c */ /* 0x000fe20000f21270 */
[----:B------:R-:W-:Y:S01]  /*12d0*/  FMUL R5, R3, R3 ;  /* 0x0000000303057220 */ /* 0x000fe20000400000 */
[----:B------:R-:W-:-:S03]  /*12e0*/  FSETP.NEU.AND P2, PT, R13, RZ, PT ;  /* 0x000000ff0d00720b */ /* 0x000fc60003f4d000 */
[----:B------:R-:W-:Y:S01]  /*12f0*/  FMUL R6, R6, R5 ;  /* 0x0000000506067220 */ /* 0x000fe20000400000 */
[----:B-1----:R-:W-:-:S07]  /*1300*/  FMUL R9, R16, R9 ;  /* 0x0000000910097220 */ /* 0x002fce0000400000 */
[----:B------:R-:W-:Y:S01]  /*1310*/  @P1 STS [R18+UR4+0x400], R13 ;  /* 0x0004000d12001988 */ /* 0x000fe20008000804 */
[----:B------:R-:W-:-:S05]  /*1320*/  FSEL R9, R9, RZ, P2 ;  /* 0x000000ff09097208 */ /* 0x000fca0001000000 */
[----:B------:R-:W-:Y:S01]  /*1330*/  FFMA R5, R3, R9, R8 ;  /* 0x0000000903057223 */ /* 0x000fe20000000008 */
[----:B------:R-:W-:Y:S02]  /*1340*/  FFMA R10, R9, R6, R2 ;  /* 0x00000006090a7223 */ /* 0x000fe40000000002 */
[----:B------:R-:W1:Y:S02]  /*1350*/  LDC.64 R2, c[0x0][0x220] ;  /* 0x00008800ff027b82 */ /* 0x000e640000000a00 */
[----:B------:R2:W-:Y:S04]  /*1360*/  @P1 STS [R18+UR4], R5 ;  /* 0x0000000512001988 */ /* 0x0005e80008000804 */
[----:B------:R-:W-:Y:S02]  /*1370*/  @P1 STS [R18+UR4+0x200], R10 ;  /* 0x0002000a12001988 */ /* 0x000fe40008000804 */
[----:B------:R-:W2:Y:S08]  /*1380*/  LDC.64 R6, c[0x0][0x228] ;  /* 0x00008a00ff067b82 */ /* 0x000eb00000000a00 */
[----:B------:R-:W-:Y:S08]  /*1390*/  BAR.SYNC.DEFER_BLOCKING 0x0 ;  /* 0x0000000000007b1d */ /* 0x000ff00000010000 */
[----:B------:R-:W3:Y:S01]  /*13a0*/  LDC.64 R8, c[0x0][0x230] ;  /* 0x00008c00ff087b82 */ /* 0x000ee20000000a00 */
[----:B-1----:R-:W-:-:S04]  /*13b0*/  IMAD.WIDE R2, R0, 0x4, R2 ;  /* 0x0000000400027825 */ /* 0x002fc800078e0202 */
[----:B--2---:R-:W-:Y:S01]  /*13c0*/  IMAD.WIDE R4, R0, 0x4, R6 ;  /* 0x0000000400047825 */ /* 0x004fe200078e0206 */
[----:B------:R-:W1:Y:S04]  /*13d0*/  LDS R11, [R12+UR4] ;  /* 0x000000040c0b7984 */ /* 0x000e680008000800 */
[----:B------:R-:W2:Y:S04]  /*13e0*/  LDS R15, [R12+UR4+0x200] ;  /* 0x000200040c0f7984 */ /* 0x000ea80008000800 */
[----:B-1----:R1:W-:Y:S04]  /*13f0*/  @P0 STG.E desc[UR6][R2.64], R11 ;  /* 0x0000000b02000986 */ /* 0x0023e8000c101906 */
[----:B--2---:R1:W-:Y:S01]  /*1400*/  @P0 STG.E desc[UR6][R4.64], R15 ;  /* 0x0000000f04000986 */ /* 0x0043e2000c101906 */
[----:B------:R-:W-:Y:S01]  /*1410*/  FFMA R6, R15, R14, 9.9999997473787516356e-06 ;  /* 0x3727c5ac0f067423 */ /* 0x000fe2000000000e */
[----:B---3--:R-:W-:Y:S06]  /*1420*/  @!P0 EXIT ;  /* 0x000000000000894d */ /* 0x008fec0003800000 */
[----:B-1----:R-:W0:Y:S01]  /*1430*/  MUFU.RSQ R5, R6 ;  /* 0x0000000600057308 */ /* 0x002e220000001400 */
[----:B------:R-:W-:-:S05]  /*1440*/  IMAD.WIDE R2, R0, 0x4, R8 ;  /* 0x0000000400027825 */ /* 0x000fca00078e0208 */
[----:B0-----:R-:W-:Y:S01]  /*1450*/  STG.E desc[UR6][R2.64], R5 ;  /* 0x0000000502007986 */ /* 0x001fe2000c101906 */
[----:B------:R-:W-:Y:S05]  /*1460*/  EXIT ;  /* 0x000000000000794d */ /* 0x000fea0003800000 */
.L_x_2:
[----:B------:R-:W-:-:S00]  /*1470*/  BRA `(.L_x_2) ;  /* 0xfffffffc00fc7947 */ /* 0x000fc0000383ffff */
[----:B------:R-:W-:-:S00]  /*1480*/  NOP ;  /* 0x0000000000007918 */ /* 0x000fc00000000000 */
[----:B------:R-:W-:-:S00]  /*1490*/  NOP ;  /* 0x0000000000007918 */ /* 0x000fc00000000000 */
[----:B------:R-:W-:-:S00]  /*14a0*/  NOP ;  /* 0x0000000000007918 */ /* 0x000fc00000000000 */
[----:B------:R-:W-:-:S00]  /*14b0*/  NOP ;  /* 0x0000000000007918 */ /* 0x000fc00000000000 */
[----:B------:R-:W-:-:S00]  /*14c0*/  NOP ;  /* 0x0000000000007918 */ /* 0x000fc00000000000 */
[----:B------:R-:W-:-:S00]  /*14d0*/  NOP ;  /* 0x0000000000007918 */ /* 0x000fc00000000000 */
[----:B------:R-:W-:-:S00]  /*14e0*/  NOP ;  /* 0x0000000000007918 */ /* 0x000fc00000000000 */
[----:B------:R-:W-:-:S00]  /*14f0*/  NOP ;  /* 0x0000000000007918 */ /* 0x000fc00000000000 */
.L_x_3:


//--------------------- .nv.global.init           --------------------------
	.section	.nv.global.init,"aw",@progbits
.nv.global.init:
	.type		_$_str,@object
	.size		_$_str,(.L_0 - _$_str)
_$_str:
        /*0000*/ 	.byte	0x5f, 0x5f, 0x43, 0x55, 0x44, 0x41, 0x5f, 0x46, 0x54, 0x5a, 0x00
.L_0:


//--------------------- .nv.shared.triton_red_fused_avg_pool2d_native_group_norm_24 --------------------------
	.section	.nv.shared.triton_red_fused_avg_pool2d_native_group_norm_24,"aw",@nobits
	.sectionflags	@""
	.align	16
	.zero		1024


//--------------------- .nv.constant0.triton_red_fused_avg_pool2d_native_group_norm_24 --------------------------
	.section	.nv.constant0.triton_red_fused_avg_pool2d_native_group_norm_24,"a",@progbits
	.sectionflags	@""
	.align	4
.nv.constant0.triton_red_fused_avg_pool2d_native_group_norm_24:
	.zero		576
